//
// Generated by NVIDIA NVVM Compiler
//
// Compiler Build ID: CL-36424714
// Cuda compilation tools, release 13.0, V13.0.88
// Based on NVVM 20.0.0
//

.version 9.0
.target sm_100
.address_size 64

	// .globl	_Z10cuda_hellov
.extern .func  (.param .b32 func_retval0) vprintf
(
	.param .b64 vprintf_param_0,
	.param .b64 vprintf_param_1
)
;
.global .align 1 .b8 $str[76] = {116, 105, 100, 32, 61, 32, 37, 50, 100, 59, 32, 98, 108, 111, 99, 107, 73, 100, 120, 32, 61, 32, 37, 100, 44, 37, 100, 44, 37, 100, 32, 47, 32, 37, 100, 44, 37, 100, 44, 37, 100, 59, 32, 116, 104, 114, 101, 97, 100, 73, 100, 120, 32, 61, 32, 37, 100, 44, 37, 100, 44, 37, 100, 32, 47, 32, 37, 100, 44, 37, 100, 44, 37, 100, 10};

.visible .entry _Z10cuda_hellov()
{
	.local .align 8 .b8 	__local_depot0[56];
	.reg .b64 	%SP;
	.reg .b64 	%SPL;
	.reg .b32 	%r<21>;
	.reg .b64 	%rd<5>;

	mov.u64 	%SPL, __local_depot0;
	cvta.local.u64 	%SP, %SPL;
	add.u64 	%rd1, %SP, 0;
	add.u64 	%rd2, %SPL, 0;
	mov.u32 	%r1, %ntid.x;
	mov.u32 	%r2, %ntid.y;
	mul.lo.s32 	%r3, %r1, %r2;
	mov.u32 	%r4, %ntid.z;
	mov.u32 	%r5, %ctaid.z;
	mov.u32 	%r6, %nctaid.x;
	mov.u32 	%r7, %nctaid.y;
	mov.u32 	%r8, %ctaid.y;
	mov.u32 	%r9, %ctaid.x;
	mov.u32 	%r10, %tid.z;
	mov.u32 	%r11, %tid.y;
	mov.u32 	%r12, %tid.x;
	mad.lo.s32 	%r13, %r5, %r7, %r8;
	mad.lo.s32 	%r14, %r13, %r6, %r9;
	mad.lo.s32 	%r15, %r14, %r4, %r10;
	mad.lo.s32 	%r16, %r11, %r1, %r12;
	mad.lo.s32 	%r17, %r3, %r15, %r16;
	mov.u32 	%r18, %nctaid.z;
	st.local.v2.u32 	[%rd2], {%r17, %r9};
	st.local.v2.u32 	[%rd2+8], {%r8, %r5};
	st.local.v2.u32 	[%rd2+16], {%r6, %r7};
	st.local.v2.u32 	[%rd2+24], {%r18, %r12};
	st.local.v2.u32 	[%rd2+32], {%r11, %r10};
	st.local.v2.u32 	[%rd2+40], {%r1, %r2};
	st.local.u32 	[%rd2+48], %r4;
	mov.u64 	%rd3, $str;
	cvta.global.u64 	%rd4, %rd3;
	{ // callseq 0, 0
	.param .b64 param0;
	st.param.b64 	[param0], %rd4;
	.param .b64 param1;
	st.param.b64 	[param1], %rd1;
	.param .b32 retval0;
	call.uni (retval0), 
	vprintf, 
	(
	param0, 
	param1
	);
	ld.param.b32 	%r19, [retval0];
	} // callseq 0
	ret;

}


// ===== COMPILED SASS (sm_100) =====

	.target	sm_100

	.elftype	@"ET_EXEC"


//--------------------- .note.nv.tkinfo           --------------------------
	.section	.note.nv.tkinfo,"",@"SHT_NOTE"
	.sectionflags	@"SHF_NOTE_NV_TKINFO"
	.tkinfo
        /*0018*/ 	.word	0x00000002
        /*0030*/ 	.string	""
        /*0030*/ 	.string	"ptxas"
        /*0030*/ 	.string	"Cuda compilation tools, release 13.0, V13.0.88"
        /*0030*/ 	.string	"Build cuda_13.0.r13.0/compiler.36424714_0"
        /*0030*/ 	.string	"-arch sm_100 -m 64 "



//--------------------- .note.nv.cuinfo           --------------------------
	.section	.note.nv.cuinfo,"",@"SHT_NOTE"
	.sectionflags	@"SHF_NOTE_NV_CUINFO"
        /*0018*/ 	.short	0x0002
        /*001a*/ 	.short	0x0064
        /*001c*/ 	.short	0x0082
	.zero		2


//--------------------- .nv.info                  --------------------------
	.section	.nv.info,"",@"SHT_CUDA_INFO"
	.align	4


	//----- nvinfo : EIATTR_REGCOUNT
	.align		4
        /*0000*/ 	.byte	0x04, 0x2f
        /*0002*/ 	.short	(.L_2 - .L_1)
	.align		4
.L_1:
        /*0004*/ 	.word	index@(_Z10cuda_hellov)
        /*0008*/ 	.word	0x00000018


	//----- nvinfo : EIATTR_FRAME_SIZE
	.align		4
.L_2:
        /*000c*/ 	.byte	0x04, 0x11
        /*000e*/ 	.short	(.L_4 - .L_3)
	.align		4
.L_3:
        /*0010*/ 	.word	index@(_Z10cuda_hellov)
        /*0014*/ 	.word	0x00000038


	//----- nvinfo : EIATTR_MIN_STACK_SIZE
	.align		4
.L_4:
        /*0018*/ 	.byte	0x04, 0x12
        /*001a*/ 	.short	(.L_6 - .L_5)
	.align		4
.L_5:
        /*001c*/ 	.word	index@(_Z10cuda_hellov)
        /*0020*/ 	.word	0x00000038
.L_6:


//--------------------- .nv.compat                --------------------------
	.section	.nv.compat,"",@"SHT_CUDA_COMPAT_INFO"
	.align	4
        /*0000*/ 	.byte	0x02, 0x09, 0x00, 0x00, 0x02, 0x02, 0x01, 0x00, 0x02, 0x05, 0x05, 0x00, 0x03, 0x07, 0x01, 0x01
        /*0010*/ 	.byte	0x02, 0x03, 0x00, 0x00, 0x02, 0x06, 0x01, 0x00, 0x04, 0x0b, 0x08, 0x00, 0x09, 0x00, 0x00, 0x00
        /*0020*/ 	.byte	0x00, 0x00, 0x00, 0x00


//--------------------- .nv.info._Z10cuda_hellov  --------------------------
	.section	.nv.info._Z10cuda_hellov,"",@"SHT_CUDA_INFO"
	.sectionflags	@""
	.align	4


	//----- nvinfo : EIATTR_CUDA_API_VERSION
	.align		4
        /*0000*/ 	.byte	0x04, 0x37
        /*0002*/ 	.short	(.L_8 - .L_7)
.L_7:
        /*0004*/ 	.word	0x00000082


	//----- nvinfo : EIATTR_SPARSE_MMA_MASK
	.align		4
.L_8:
        /*0008*/ 	.byte	0x03, 0x50
        /*000a*/ 	.short	0x0000


	//----- nvinfo : EIATTR_MAXREG_COUNT
	.align		4
        /*000c*/ 	.byte	0x03, 0x1b
        /*000e*/ 	.short	0x00ff


	//----- nvinfo : EIATTR_EXTERNS
	.align		4
        /*0010*/ 	.byte	0x04, 0x0f
        /*0012*/ 	.short	(.L_10 - .L_9)


	//   ....[0]....
	.align		4
.L_9:
        /*0014*/ 	.word	index@(vprintf)


	//----- nvinfo : EIATTR_MERCURY_ISA_VERSION
	.align		4
.L_10:
        /*0018*/ 	.byte	0x03, 0x5f
        /*001a*/ 	.short	0x0101


	//----- nvinfo : EIATTR_VRC_CTA_INIT_COUNT
	.align		4
        /*001c*/ 	.byte	0x02, 0x4a
	.zero		1
	.zero		1


	//----- nvinfo : EIATTR_SYSCALL_OFFSETS
	.align		4
        /*0020*/ 	.byte	0x04, 0x46
        /*0022*/ 	.short	(.L_12 - .L_11)


	//   ....[0]....
.L_11:
        /*0024*/ 	.word	0x00000250


	//----- nvinfo : EIATTR_EXIT_INSTR_OFFSETS
	.align		4
.L_12:
        /*0028*/ 	.byte	0x04, 0x1c
        /*002a*/ 	.short	(.L_14 - .L_13)


	//   ....[0]....
.L_13:
        /*002c*/ 	.word	0x00000260


	//----- nvinfo : EIATTR_SW_WAR
	.align		4
.L_14:
        /*0030*/ 	.byte	0x04, 0x36
        /*0032*/ 	.short	(.L_16 - .L_15)
.L_15:
        /*0034*/ 	.word	0x00000008
.L_16:


//--------------------- .nv.callgraph             --------------------------
	.section	.nv.callgraph,"",@"SHT_CUDA_CALLGRAPH"
	.align	4
	.sectionentsize	8
	.align		4
        /*0000*/ 	.word	0x00000000
	.align		4
        /*0004*/ 	.word	0xffffffff
	.align		4
        /*0008*/ 	.word	index@(_Z10cuda_hellov)
	.align		4
        /*000c*/ 	.word	index@(vprintf)
	.align		4
        /*0010*/ 	.word	0x00000000
	.align		4
        /*0014*/ 	.word	0xfffffffe
	.align		4
        /*0018*/ 	.word	0x00000000
	.align		4
        /*001c*/ 	.word	0xfffffffd
	.align		4
        /*0020*/ 	.word	0x00000000
	.align		4
        /*0024*/ 	.word	0xfffffffc


//--------------------- .nv.constant4             --------------------------
	.section	.nv.constant4,"a",@progbits
	.align	8
	.align		8
.nv.constant4:
        /*0000*/ 	.dword	vprintf
	.align		8
        /*0008*/ 	.dword	$str


//--------------------- .text._Z10cuda_hellov     --------------------------
	.section	.text._Z10cuda_hellov,"ax",@progbits
	.align	128
        .global         _Z10cuda_hellov
        .type           _Z10cuda_hellov,@function
        .size           _Z10cuda_hellov,(.L_x_2 - _Z10cuda_hellov)
        .other          _Z10cuda_hellov,@"STO_CUDA_ENTRY STV_DEFAULT"
_Z10cuda_hellov:
.text._Z10cuda_hellov:
[----:B------:R-:W0:Y:S01]  /*0000*/  LDC R1, c[0x0][0x37c] ;  /* 0x0000df00ff017b82 */ /* 0x000e220000000800 */
[----:B------:R-:W1:Y:S01]  /*0010*/  S2R R7, SR_CTAID.Z ;  /* 0x0000000000077919 */ /* 0x000e620000002700 */
[----:B------:R-:W2:Y:S06]  /*0020*/  LDCU UR5, c[0x0][0x2fc] ;  /* 0x00005f80ff0577ac */ /* 0x000eac0008000800 */
[----:B------:R-:W3:Y:S01]  /*0030*/  LDC R4, c[0x0][0x360] ;  /* 0x0000d800ff047b82 */ /* 0x000ee20000000800 */
[----:B0-----:R-:W-:Y:S01]  /*0040*/  IADD3 R1, PT, PT, R1, -0x38, RZ ;  /* 0xffffffc801017810 */ /* 0x001fe20007ffe0ff */
[----:B------:R-:W1:Y:S01]  /*0050*/  S2R R6, SR_CTAID.Y ;  /* 0x0000000000067919 */ /* 0x000e620000002600 */
[----:B------:R-:W0:Y:S01]  /*0060*/  LDCU UR4, c[0x0][0x2f8] ;  /* 0x00005f00ff0477ac */ /* 0x000e220008000800 */
[----:B------:R-:W4:Y:S01]  /*0070*/  S2R R9, SR_CTAID.X ;  /* 0x0000000000097919 */ /* 0x000f220000002500 */
[----:B------:R-:W5:Y:S03]  /*0080*/  LDCU.64 UR6, c[0x4][0x8] ;  /* 0x01000100ff0677ac */ /* 0x000f660008000a00 */
[----:B------:R-:W3:Y:S01]  /*0090*/  LDC R5, c[0x0][0x364] ;  /* 0x0000d900ff057b82 */ /* 0x000ee20000000800 */
[----:B------:R-:W2:Y:S01]  /*00a0*/  S2R R15, SR_TID.Z ;  /* 0x00000000000f7919 */ /* 0x000ea20000002300 */
[----:B------:R-:W2:Y:S06]  /*00b0*/  S2R R14, SR_TID.Y ;  /* 0x00000000000e7919 */ /* 0x000eac0000002200 */
[----:B------:R-:W0:Y:S01]  /*00c0*/  LDC R10, c[0x0][0x368] ;  /* 0x0000da00ff0a7b82 */ /* 0x000e220000000800 */
[----:B------:R-:W5:Y:S07]  /*00d0*/  S2R R17, SR_TID.X ;  /* 0x0000000000117919 */ /* 0x000f6e0000002100 */
[----:B------:R-:W4:Y:S08]  /*00e0*/  LDC R12, c[0x0][0x370] ;  /* 0x0000dc00ff0c7b82 */ /* 0x000f300000000800 */
[----:B------:R-:W4:Y:S01]  /*00f0*/  LDC R13, c[0x0][0x374] ;  /* 0x0000dd00ff0d7b82 */ /* 0x000f220000000800 */
[----:B---3--:R-:W-:Y:S04]  /*0100*/  STL.64 [R1+0x28], R4 ;  /* 0x0000280401007387 */ /* 0x008fe80000100a00 */
[----:B-1----:R1:W-:Y:S03]  /*0110*/  STL.64 [R1+0x8], R6 ;  /* 0x0000080601007387 */ /* 0x0023e60000100a00 */
[----:B------:R-:W3:Y:S01]  /*0120*/  LDC R16, c[0x0][0x378] ;  /* 0x0000de00ff107b82 */ /* 0x000ee20000000800 */
[----:B0-----:R0:W-:Y:S04]  /*0130*/  STL [R1+0x30], R10 ;  /* 0x0000300a01007387 */ /* 0x0011e80000100800 */
[----:B--2---:R0:W-:Y:S01]  /*0140*/  STL.64 [R1+0x20], R14 ;  /* 0x0000200e01007387 */ /* 0x0041e20000100a00 */
[----:B-----5:R-:W-:-:S02]  /*0150*/  IMAD R2, R4, R14, R17 ;  /* 0x0000000e04027224 */ /* 0x020fc400078e0211 */
[----:B----4-:R-:W-:Y:S01]  /*0160*/  IMAD R0, R7, R13, R6 ;  /* 0x0000000d07007224 */ /* 0x010fe200078e0206 */
[----:B------:R0:W-:Y:S01]  /*0170*/  STL.64 [R1+0x10], R12 ;  /* 0x0000100c01007387 */ /* 0x0001e20000100a00 */
[----:B-1----:R-:W-:Y:S02]  /*0180*/  IADD3 R6, P0, PT, R1, UR4, RZ ;  /* 0x0000000401067c10 */ /* 0x002fe4000ff1e0ff */
[----:B------:R-:W-:Y:S02]  /*0190*/  IMAD R0, R0, R12, R9 ;  /* 0x0000000c00007224 */ /* 0x000fe400078e0209 */
[----:B------:R-:W-:Y:S02]  /*01a0*/  IADD3.X R7, PT, PT, RZ, UR5, RZ, P0, !PT ;  /* 0x00000005ff077c10 */ /* 0x000fe400087fe4ff */
[----:B------:R-:W-:Y:S01]  /*01b0*/  IMAD R3, R0, R10, R15 ;  /* 0x0000000a00037224 */ /* 0x000fe200078e020f */
[----:B---3--:R0:W-:Y:S01]  /*01c0*/  STL.64 [R1+0x18], R16 ;  /* 0x0000181001007387 */ /* 0x0081e20000100a00 */
[----:B------:R-:W-:Y:S01]  /*01d0*/  IMAD R0, R4, R5, RZ ;  /* 0x0000000504007224 */ /* 0x000fe200078e02ff */
[----:B------:R-:W-:-:S02]  /*01e0*/  MOV R4, UR6 ;  /* 0x0000000600047c02 */ /* 0x000fc40008000f00 */
[----:B------:R-:W-:Y:S01]  /*01f0*/  MOV R5, UR7 ;  /* 0x0000000700057c02 */ /* 0x000fe20008000f00 */
[----:B------:R-:W-:Y:S01]  /*0200*/  IMAD R8, R0, R3, R2 ;  /* 0x0000000300087224 */ /* 0x000fe200078e0202 */
[----:B------:R-:W-:-:S04]  /*0210*/  MOV R0, 0x0 ;  /* 0x0000000000007802 */ /* 0x000fc80000000f00 */
[----:B------:R0:W-:Y:S01]  /*0220*/  STL.64 [R1], R8 ;  /* 0x0000000801007387 */ /* 0x0001e20000100a00 */
[----:B------:R0:W1:Y:S02]  /*0230*/  LDC.64 R2, c[0x4][R0] ;  /* 0x0100000000027b82 */ /* 0x0000640000000a00 */
[----:B------:R-:W-:-:S07]  /*0240*/  LEPC R20, `(.L_x_0) ;  /* 0x000000001014794e */ /* 0x000fce0000000000 */
[----:B01----:R-:W-:Y:S05]  /*0250*/  CALL.ABS.NOINC R2 ;  /* 0x0000000002007343 */ /* 0x003fea0003c00000 */
.L_x_0:
[----:B------:R-:W-:Y:S05]  /*0260*/  EXIT ;  /* 0x000000000000794d */ /* 0x000fea0003800000 */
.L_x_1:
[----:B------:R-:W-:-:S00]  /*0270*/  BRA `(.L_x_1) ;  /* 0xfffffffc00fc7947 */ /* 0x000fc0000383ffff */
[----:B------:R-:W-:-:S00]  /*0280*/  NOP ;  /* 0x0000000000007918 */ /* 0x000fc00000000000 */
[----:B------:R-:W-:-:S00]  /*0290*/  NOP ;  /* 0x0000000000007918 */ /* 0x000fc00000000000 */
[----:B------:R-:W-:-:S00]  /*02a0*/  NOP ;  /* 0x0000000000007918 */ /* 0x000fc00000000000 */
[----:B------:R-:W-:-:S00]  /*02b0*/  NOP ;  /* 0x0000000000007918 */ /* 0x000fc00000000000 */
[----:B------:R-:W-:-:S00]  /*02c0*/  NOP ;  /* 0x0000000000007918 */ /* 0x000fc00000000000 */
[----:B------:R-:W-:-:S00]  /*02d0*/  NOP ;  /* 0x0000000000007918 */ /* 0x000fc00000000000 */
[----:B------:R-:W-:-:S00]  /*02e0*/  NOP ;  /* 0x0000000000007918 */ /* 0x000fc00000000000 */
[----:B------:R-:W-:-:S00]  /*02f0*/  NOP ;  /* 0x0000000000007918 */ /* 0x000fc00000000000 */
.L_x_2:


//--------------------- .nv.global.init           --------------------------
	.section	.nv.global.init,"aw",@progbits
.nv.global.init:
	.type		$str,@object
	.size		$str,(.L_0 - $str)
$str:
        /*0000*/ 	.byte	0x74, 0x69, 0x64, 0x20, 0x3d, 0x20, 0x25, 0x32, 0x64, 0x3b, 0x20, 0x62, 0x6c, 0x6f, 0x63, 0x6b
        /*0010*/ 	.byte	0x49, 0x64, 0x78, 0x20, 0x3d, 0x20, 0x25, 0x64, 0x2c, 0x25, 0x64, 0x2c, 0x25, 0x64, 0x20, 0x2f
        /*0020*/ 	.byte	0x20, 0x25, 0x64, 0x2c, 0x25, 0x64, 0x2c, 0x25, 0x64, 0x3b, 0x20, 0x74, 0x68, 0x72, 0x65, 0x61
        /*0030*/ 	.byte	0x64, 0x49, 0x64, 0x78, 0x20, 0x3d, 0x20, 0x25, 0x64, 0x2c, 0x25, 0x64, 0x2c, 0x25, 0x64, 0x20
        /*0040*/ 	.byte	0x2f, 0x20, 0x25, 0x64, 0x2c, 0x25, 0x64, 0x2c, 0x25, 0x64, 0x0a, 0x00
.L_0:


//--------------------- .nv.shared.reserved.0     --------------------------
	.section	.nv.shared.reserved.0,"aw",@nobits
	.weak		__nv_reservedSMEM_offset_0_alias
	.size		__nv_reservedSMEM_offset_0_alias, 0, 64
	.other		__nv_reservedSMEM_offset_0_alias,@"STO_CUDA_RESERVED_SHARED STV_DEFAULT"
__nv_reservedSMEM_offset_0_alias:
	.zero		0
	.zero		64


//--------------------- .nv.constant0._Z10cuda_hellov --------------------------
	.section	.nv.constant0._Z10cuda_hellov,"a",@progbits
	.sectionflags	@""
	.align	4
.nv.constant0._Z10cuda_hellov:
	.zero		896


//--------------------- SYMBOLS --------------------------

	.type		.nv.reservedSmem.offset0,@object
	.size		.nv.reservedSmem.offset0,0x4
	.type		vprintf,@function
